//
// Generated by NVIDIA NVVM Compiler
//
// Compiler Build ID: CL-36424714
// Cuda compilation tools, release 13.0, V13.0.88
// Based on NVVM 20.0.0
//

.version 9.0
.target sm_100
.address_size 64

	// .globl	_Z6simplePii

.visible .entry _Z6simplePii(
	.param .u64 .ptr .align 1 _Z6simplePii_param_0,
	.param .u32 _Z6simplePii_param_1
)
{
	.reg .pred 	%p<10>;
	.reg .b32 	%r<81>;
	.reg .b64 	%rd<16>;

	ld.param.u64 	%rd8, [_Z6simplePii_param_0];
	ld.param.u32 	%r16, [_Z6simplePii_param_1];
	cvta.to.global.u64 	%rd1, %rd8;
	setp.lt.s32 	%p1, %r16, 1;
	@%p1 bra 	$L__BB0_13;
	and.b32  	%r1, %r16, 15;
	setp.lt.u32 	%p2, %r16, 16;
	mov.b32 	%r78, 0;
	@%p2 bra 	$L__BB0_4;
	and.b32  	%r78, %r16, 2147483632;
	neg.s32 	%r76, %r78;
	add.s64 	%rd14, %rd1, 32;
$L__BB0_3:
	.pragma "nounroll";
	ld.global.u32 	%r18, [%rd14+-32];
	add.s32 	%r19, %r18, 1;
	st.global.u32 	[%rd14+-32], %r19;
	ld.global.u32 	%r20, [%rd14+-28];
	add.s32 	%r21, %r20, 1;
	st.global.u32 	[%rd14+-28], %r21;
	ld.global.u32 	%r22, [%rd14+-24];
	add.s32 	%r23, %r22, 1;
	st.global.u32 	[%rd14+-24], %r23;
	ld.global.u32 	%r24, [%rd14+-20];
	add.s32 	%r25, %r24, 1;
	st.global.u32 	[%rd14+-20], %r25;
	ld.global.u32 	%r26, [%rd14+-16];
	add.s32 	%r27, %r26, 1;
	st.global.u32 	[%rd14+-16], %r27;
	ld.global.u32 	%r28, [%rd14+-12];
	add.s32 	%r29, %r28, 1;
	st.global.u32 	[%rd14+-12], %r29;
	ld.global.u32 	%r30, [%rd14+-8];
	add.s32 	%r31, %r30, 1;
	st.global.u32 	[%rd14+-8], %r31;
	ld.global.u32 	%r32, [%rd14+-4];
	add.s32 	%r33, %r32, 1;
	st.global.u32 	[%rd14+-4], %r33;
	ld.global.u32 	%r34, [%rd14];
	add.s32 	%r35, %r34, 1;
	st.global.u32 	[%rd14], %r35;
	ld.global.u32 	%r36, [%rd14+4];
	add.s32 	%r37, %r36, 1;
	st.global.u32 	[%rd14+4], %r37;
	ld.global.u32 	%r38, [%rd14+8];
	add.s32 	%r39, %r38, 1;
	st.global.u32 	[%rd14+8], %r39;
	ld.global.u32 	%r40, [%rd14+12];
	add.s32 	%r41, %r40, 1;
	st.global.u32 	[%rd14+12], %r41;
	ld.global.u32 	%r42, [%rd14+16];
	add.s32 	%r43, %r42, 1;
	st.global.u32 	[%rd14+16], %r43;
	ld.global.u32 	%r44, [%rd14+20];
	add.s32 	%r45, %r44, 1;
	st.global.u32 	[%rd14+20], %r45;
	ld.global.u32 	%r46, [%rd14+24];
	add.s32 	%r47, %r46, 1;
	st.global.u32 	[%rd14+24], %r47;
	ld.global.u32 	%r48, [%rd14+28];
	add.s32 	%r49, %r48, 1;
	st.global.u32 	[%rd14+28], %r49;
	add.s32 	%r76, %r76, 16;
	add.s64 	%rd14, %rd14, 64;
	setp.ne.s32 	%p3, %r76, 0;
	@%p3 bra 	$L__BB0_3;
$L__BB0_4:
	setp.eq.s32 	%p4, %r1, 0;
	@%p4 bra 	$L__BB0_13;
	and.b32  	%r7, %r16, 7;
	setp.lt.u32 	%p5, %r1, 8;
	@%p5 bra 	$L__BB0_7;
	mul.wide.u32 	%rd9, %r78, 4;
	add.s64 	%rd10, %rd1, %rd9;
	ld.global.u32 	%r50, [%rd10];
	add.s32 	%r51, %r50, 1;
	st.global.u32 	[%rd10], %r51;
	ld.global.u32 	%r52, [%rd10+4];
	add.s32 	%r53, %r52, 1;
	st.global.u32 	[%rd10+4], %r53;
	ld.global.u32 	%r54, [%rd10+8];
	add.s32 	%r55, %r54, 1;
	st.global.u32 	[%rd10+8], %r55;
	ld.global.u32 	%r56, [%rd10+12];
	add.s32 	%r57, %r56, 1;
	st.global.u32 	[%rd10+12], %r57;
	ld.global.u32 	%r58, [%rd10+16];
	add.s32 	%r59, %r58, 1;
	st.global.u32 	[%rd10+16], %r59;
	ld.global.u32 	%r60, [%rd10+20];
	add.s32 	%r61, %r60, 1;
	st.global.u32 	[%rd10+20], %r61;
	ld.global.u32 	%r62, [%rd10+24];
	add.s32 	%r63, %r62, 1;
	st.global.u32 	[%rd10+24], %r63;
	ld.global.u32 	%r64, [%rd10+28];
	add.s32 	%r65, %r64, 1;
	st.global.u32 	[%rd10+28], %r65;
	add.s32 	%r78, %r78, 8;
$L__BB0_7:
	setp.eq.s32 	%p6, %r7, 0;
	@%p6 bra 	$L__BB0_13;
	and.b32  	%r10, %r16, 3;
	setp.lt.u32 	%p7, %r7, 4;
	@%p7 bra 	$L__BB0_10;
	mul.wide.u32 	%rd11, %r78, 4;
	add.s64 	%rd12, %rd1, %rd11;
	ld.global.u32 	%r66, [%rd12];
	add.s32 	%r67, %r66, 1;
	st.global.u32 	[%rd12], %r67;
	ld.global.u32 	%r68, [%rd12+4];
	add.s32 	%r69, %r68, 1;
	st.global.u32 	[%rd12+4], %r69;
	ld.global.u32 	%r70, [%rd12+8];
	add.s32 	%r71, %r70, 1;
	st.global.u32 	[%rd12+8], %r71;
	ld.global.u32 	%r72, [%rd12+12];
	add.s32 	%r73, %r72, 1;
	st.global.u32 	[%rd12+12], %r73;
	add.s32 	%r78, %r78, 4;
$L__BB0_10:
	setp.eq.s32 	%p8, %r10, 0;
	@%p8 bra 	$L__BB0_13;
	mul.wide.u32 	%rd13, %r78, 4;
	add.s64 	%rd15, %rd1, %rd13;
	neg.s32 	%r80, %r10;
$L__BB0_12:
	.pragma "nounroll";
	ld.global.u32 	%r74, [%rd15];
	add.s32 	%r75, %r74, 1;
	st.global.u32 	[%rd15], %r75;
	add.s64 	%rd15, %rd15, 4;
	add.s32 	%r80, %r80, 1;
	setp.ne.s32 	%p9, %r80, 0;
	@%p9 bra 	$L__BB0_12;
$L__BB0_13:
	bar.warp.sync 	-1;
	ret;

}


// ===== COMPILED SASS (sm_100) =====

	.target	sm_100

	.elftype	@"ET_EXEC"


//--------------------- .note.nv.tkinfo           --------------------------
	.section	.note.nv.tkinfo,"",@"SHT_NOTE"
	.sectionflags	@"SHF_NOTE_NV_TKINFO"
	.tkinfo
        /*0018*/ 	.word	0x00000002
        /*0030*/ 	.string	""
        /*0030*/ 	.string	"ptxas"
        /*0030*/ 	.string	"Cuda compilation tools, release 13.0, V13.0.88"
        /*0030*/ 	.string	"Build cuda_13.0.r13.0/compiler.36424714_0"
        /*0030*/ 	.string	"-arch sm_100 -m 64 "



//--------------------- .note.nv.cuinfo           --------------------------
	.section	.note.nv.cuinfo,"",@"SHT_NOTE"
	.sectionflags	@"SHF_NOTE_NV_CUINFO"
        /*0018*/ 	.short	0x0002
        /*001a*/ 	.short	0x0064
        /*001c*/ 	.short	0x0082
	.zero		2


//--------------------- .nv.info                  --------------------------
	.section	.nv.info,"",@"SHT_CUDA_INFO"
	.align	4


	//----- nvinfo : EIATTR_REGCOUNT
	.align		4
        /*0000*/ 	.byte	0x04, 0x2f
        /*0002*/ 	.short	(.L_1 - .L_0)
	.align		4
.L_0:
        /*0004*/ 	.word	index@(_Z6simplePii)
        /*0008*/ 	.word	0x0000001e


	//----- nvinfo : EIATTR_FRAME_SIZE
	.align		4
.L_1:
        /*000c*/ 	.byte	0x04, 0x11
        /*000e*/ 	.short	(.L_3 - .L_2)
	.align		4
.L_2:
        /*0010*/ 	.word	index@(_Z6simplePii)
        /*0014*/ 	.word	0x00000000


	//----- nvinfo : EIATTR_MIN_STACK_SIZE
	.align		4
.L_3:
        /*0018*/ 	.byte	0x04, 0x12
        /*001a*/ 	.short	(.L_5 - .L_4)
	.align		4
.L_4:
        /*001c*/ 	.word	index@(_Z6simplePii)
        /*0020*/ 	.word	0x00000000
.L_5:


//--------------------- .nv.compat                --------------------------
	.section	.nv.compat,"",@"SHT_CUDA_COMPAT_INFO"
	.align	4
        /*0000*/ 	.byte	0x02, 0x09, 0x00, 0x00, 0x02, 0x02, 0x01, 0x00, 0x02, 0x05, 0x05, 0x00, 0x03, 0x07, 0x01, 0x01
        /*0010*/ 	.byte	0x02, 0x03, 0x00, 0x00, 0x02, 0x06, 0x01, 0x00, 0x04, 0x0b, 0x08, 0x00, 0x09, 0x00, 0x00, 0x00
        /*0020*/ 	.byte	0x00, 0x00, 0x00, 0x00


//--------------------- .nv.info._Z6simplePii     --------------------------
	.section	.nv.info._Z6simplePii,"",@"SHT_CUDA_INFO"
	.sectionflags	@""
	.align	4


	//----- nvinfo : EIATTR_CUDA_API_VERSION
	.align		4
        /*0000*/ 	.byte	0x04, 0x37
        /*0002*/ 	.short	(.L_7 - .L_6)
.L_6:
        /*0004*/ 	.word	0x00000082


	//----- nvinfo : EIATTR_KPARAM_INFO
	.align		4
.L_7:
        /*0008*/ 	.byte	0x04, 0x17
        /*000a*/ 	.short	(.L_9 - .L_8)
.L_8:
        /*000c*/ 	.word	0x00000000
        /*0010*/ 	.short	0x0001
        /*0012*/ 	.short	0x0008
        /*0014*/ 	.byte	0x00, 0xf0, 0x11, 0x00


	//----- nvinfo : EIATTR_KPARAM_INFO
	.align		4
.L_9:
        /*0018*/ 	.byte	0x04, 0x17
        /*001a*/ 	.short	(.L_11 - .L_10)
.L_10:
        /*001c*/ 	.word	0x00000000
        /*0020*/ 	.short	0x0000
        /*0022*/ 	.short	0x0000
        /*0024*/ 	.byte	0x00, 0xf5, 0x21, 0x00


	//----- nvinfo : EIATTR_SPARSE_MMA_MASK
	.align		4
.L_11:
        /*0028*/ 	.byte	0x03, 0x50
        /*002a*/ 	.short	0x0000


	//----- nvinfo : EIATTR_MAXREG_COUNT
	.align		4
        /*002c*/ 	.byte	0x03, 0x1b
        /*002e*/ 	.short	0x00ff


	//----- nvinfo : EIATTR_MERCURY_ISA_VERSION
	.align		4
        /*0030*/ 	.byte	0x03, 0x5f
        /*0032*/ 	.short	0x0101


	//----- nvinfo : EIATTR_COOP_GROUP_MASK_REGIDS
	.align		4
        /*0034*/ 	.byte	0x04, 0x29
        /*0036*/ 	.short	(.L_13 - .L_12)


	//   ....[0]....
.L_12:
        /*0038*/ 	.word	0xffffffff


	//----- nvinfo : EIATTR_COOP_GROUP_INSTR_OFFSETS
	.align		4
.L_13:
        /*003c*/ 	.byte	0x04, 0x28
        /*003e*/ 	.short	(.L_15 - .L_14)


	//   ....[0]....
.L_14:
        /*0040*/ 	.word	0x000008d0


	//----- nvinfo : EIATTR_VRC_CTA_INIT_COUNT
	.align		4
.L_15:
        /*0044*/ 	.byte	0x02, 0x4a
	.zero		1
	.zero		1


	//----- nvinfo : EIATTR_EXIT_INSTR_OFFSETS
	.align		4
        /*0048*/ 	.byte	0x04, 0x1c
        /*004a*/ 	.short	(.L_17 - .L_16)


	//   ....[0]....
.L_16:
        /*004c*/ 	.word	0x000008e0


	//----- nvinfo : EIATTR_CBANK_PARAM_SIZE
	.align		4
.L_17:
        /*0050*/ 	.byte	0x03, 0x19
        /*0052*/ 	.short	0x000c


	//----- nvinfo : EIATTR_PARAM_CBANK
	.align		4
        /*0054*/ 	.byte	0x04, 0x0a
        /*0056*/ 	.short	(.L_19 - .L_18)
	.align		4
.L_18:
        /*0058*/ 	.word	index@(.nv.constant0._Z6simplePii)
        /*005c*/ 	.short	0x0380
        /*005e*/ 	.short	0x000c


	//----- nvinfo : EIATTR_SW_WAR
	.align		4
.L_19:
        /*0060*/ 	.byte	0x04, 0x36
        /*0062*/ 	.short	(.L_21 - .L_20)
.L_20:
        /*0064*/ 	.word	0x00000008
.L_21:


//--------------------- .nv.callgraph             --------------------------
	.section	.nv.callgraph,"",@"SHT_CUDA_CALLGRAPH"
	.align	4
	.sectionentsize	8
	.align		4
        /*0000*/ 	.word	0x00000000
	.align		4
        /*0004*/ 	.word	0xffffffff
	.align		4
        /*0008*/ 	.word	0x00000000
	.align		4
        /*000c*/ 	.word	0xfffffffe
	.align		4
        /*0010*/ 	.word	0x00000000
	.align		4
        /*0014*/ 	.word	0xfffffffd
	.align		4
        /*0018*/ 	.word	0x00000000
	.align		4
        /*001c*/ 	.word	0xfffffffc


//--------------------- .text._Z6simplePii        --------------------------
	.section	.text._Z6simplePii,"ax",@progbits
	.align	128
        .global         _Z6simplePii
        .type           _Z6simplePii,@function
        .size           _Z6simplePii,(.L_x_7 - _Z6simplePii)
        .other          _Z6simplePii,@"STO_CUDA_ENTRY STV_DEFAULT"
_Z6simplePii:
.text._Z6simplePii:
[----:B------:R-:W-:Y:S01]  /*0000*/  LDC R1, c[0x0][0x37c] ;  /* 0x0000df00ff017b82 */ /* 0x000fe20000000800 */
[----:B------:R-:W0:Y:S02]  /*0010*/  LDCU UR6, c[0x0][0x388] ;  /* 0x00007100ff0677ac */ /* 0x000e240008000800 */
[----:B0-----:R-:W-:-:S09]  /*0020*/  UISETP.GE.AND UP0, UPT, UR6, 0x1, UPT ;  /* 0x000000010600788c */ /* 0x001fd2000bf06270 */
[----:B------:R-:W-:Y:S05]  /*0030*/  BRA.U !UP0, `(.L_x_0) ;  /* 0x0000000908247547 */ /* 0x000fea000b800000 */
[----:B------:R-:W-:Y:S01]  /*0040*/  UISETP.GE.U32.AND UP1, UPT, UR6, 0x10, UPT ;  /* 0x000000100600788c */ /* 0x000fe2000bf26070 */
[----:B------:R-:W-:Y:S01]  /*0050*/  HFMA2 R0, -RZ, RZ, 0, 0 ;  /* 0x00000000ff007431 */ /* 0x000fe200000001ff */
[----:B------:R-:W-:Y:S01]  /*0060*/  ULOP3.LUT UR7, UR6, 0xf, URZ, 0xc0, !UPT ;  /* 0x0000000f06077892 */ /* 0x000fe2000f8ec0ff */
[----:B------:R-:W0:Y:S03]  /*0070*/  LDCU.64 UR10, c[0x0][0x358] ;  /* 0x00006b00ff0a77ac */ /* 0x000e260008000a00 */
[----:B------:R-:W-:-:S03]  /*0080*/  UISETP.NE.AND UP0, UPT, UR7, URZ, UPT ;  /* 0x000000ff0700728c */ /* 0x000fc6000bf05270 */
[----:B------:R-:W-:Y:S08]  /*0090*/  BRA.U !UP1, `(.L_x_1) ;  /* 0x0000000109fc7547 */ /* 0x000ff0000b800000 */
[----:B------:R-:W1:Y:S01]  /*00a0*/  LDCU.64 UR4, c[0x0][0x380] ;  /* 0x00007000ff0477ac */ /* 0x000e620008000a00 */
[----:B------:R-:W-:-:S04]  /*00b0*/  ULOP3.LUT UR8, UR6, 0x7ffffff0, URZ, 0xc0, !UPT ;  /* 0x7ffffff006087892 */ /* 0x000fc8000f8ec0ff */
[----:B------:R-:W-:Y:S02]  /*00c0*/  UIADD3 UR9, UPT, UPT, -UR8, URZ, URZ ;  /* 0x000000ff08097290 */ /* 0x000fe4000fffe1ff */
[----:B------:R-:W-:Y:S01]  /*00d0*/  MOV R0, UR8 ;  /* 0x0000000800007c02 */ /* 0x000fe20008000f00 */
[----:B-1----:R-:W-:-:S04]  /*00e0*/  UIADD3 UR4, UP1, UPT, UR4, 0x20, URZ ;  /* 0x0000002004047890 */ /* 0x002fc8000ff3e0ff */
[----:B------:R-:W-:Y:S02]  /*00f0*/  UIADD3.X UR5, UPT, UPT, URZ, UR5, URZ, UP1, !UPT ;  /* 0x00000005ff057290 */ /* 0x000fe40008ffe4ff */
[----:B------:R-:W-:-:S04]  /*0100*/  IMAD.U32 R4, RZ, RZ, UR4 ;  /* 0x00000004ff047e24 */ /* 0x000fc8000f8e00ff */
[----:B------:R-:W-:-:S07]  /*0110*/  MOV R9, UR5 ;  /* 0x0000000500097c02 */ /* 0x000fce0008000f00 */
.L_x_2:
[----:B------:R-:W-:Y:S01]  /*0120*/  IMAD.MOV.U32 R2, RZ, RZ, R4 ;  /* 0x000000ffff027224 */ /* 0x000fe200078e0004 */
[----:B------:R-:W-:-:S05]  /*0130*/  MOV R3, R9 ;  /* 0x0000000900037202 */ /* 0x000fca0000000f00 */
[----:B0-----:R-:W2:Y:S04]  /*0140*/  LDG.E R10, desc[UR10][R2.64+-0x1c] ;  /* 0xffffe40a020a7981 */ /* 0x001ea8000c1e1900 */
[----:B------:R-:W3:Y:S04]  /*0150*/  LDG.E R12, desc[UR10][R2.64+-0x18] ;  /* 0xffffe80a020c7981 */ /* 0x000ee8000c1e1900 */
[----:B------:R-:W4:Y:S04]  /*0160*/  LDG.E R14, desc[UR10][R2.64+-0x14] ;  /* 0xffffec0a020e7981 */ /* 0x000f28000c1e1900 */
[----:B------:R-:W5:Y:S04]  /*0170*/  LDG.E R16, desc[UR10][R2.64+-0x10] ;  /* 0xfffff00a02107981 */ /* 0x000f68000c1e1900 */
        /* <DEDUP_REMOVED lines=11> */
[----:B------:R-:W5:Y:S01]  /*0230*/  LDG.E R20, desc[UR10][R2.64+-0x8] ;  /* 0xfffff80a02147981 */ /* 0x000f62000c1e1900 */
[----:B------:R-:W-:-:S04]  /*0240*/  UIADD3 UR9, UPT, UPT, UR9, 0x10, URZ ;  /* 0x0000001009097890 */ /* 0x000fc8000fffe0ff */
[----:B------:R-:W-:Y:S01]  /*0250*/  UISETP.NE.AND UP1, UPT, UR9, URZ, UPT ;  /* 0x000000ff0900728c */ /* 0x000fe2000bf25270 */
[----:B--2---:R-:W-:Y:S01]  /*0260*/  IADD3 R11, PT, PT, R10, 0x1, RZ ;  /* 0x000000010a0b7810 */ /* 0x004fe20007ffe0ff */
[----:B---3--:R-:W-:Y:S01]  /*0270*/  VIADD R13, R12, 0x1 ;  /* 0x000000010c0d7836 */ /* 0x008fe20000000000 */
[----:B----4-:R-:W-:-:S03]  /*0280*/  IADD3 R15, PT, PT, R14, 0x1, RZ ;  /* 0x000000010e0f7810 */ /* 0x010fc60007ffe0ff */
[----:B------:R0:W-:Y:S01]  /*0290*/  STG.E desc[UR10][R2.64+-0x1c], R11 ;  /* 0xffffe40b02007986 */ /* 0x0001e2000c10190a */
[----:B-----5:R-:W-:-:S03]  /*02a0*/  VIADD R17, R16, 0x1 ;  /* 0x0000000110117836 */ /* 0x020fc60000000000 */
[----:B------:R1:W-:Y:S01]  /*02b0*/  STG.E desc[UR10][R2.64+-0x18], R13 ;  /* 0xffffe80d02007986 */ /* 0x0003e2000c10190a */
[----:B------:R-:W-:-:S03]  /*02c0*/  IADD3 R19, PT, PT, R18, 0x1, RZ ;  /* 0x0000000112137810 */ /* 0x000fc60007ffe0ff */
[----:B------:R2:W-:Y:S01]  /*02d0*/  STG.E desc[UR10][R2.64+-0x14], R15 ;  /* 0xffffec0f02007986 */ /* 0x0005e2000c10190a */
[----:B------:R-:W-:Y:S01]  /*02e0*/  IADD3 R21, PT, PT, R21, 0x1, RZ ;  /* 0x0000000115157810 */ /* 0x000fe20007ffe0ff */
[----:B------:R-:W-:Y:S01]  /*02f0*/  VIADD R23, R22, 0x1 ;  /* 0x0000000116177836 */ /* 0x000fe20000000000 */
[----:B------:R-:W-:Y:S01]  /*0300*/  IADD3 R25, PT, PT, R24, 0x1, RZ ;  /* 0x0000000118197810 */ /* 0x000fe20007ffe0ff */
[----:B------:R-:W-:Y:S01]  /*0310*/  VIADD R27, R26, 0x1 ;  /* 0x000000011a1b7836 */ /* 0x000fe20000000000 */
[----:B0-----:R-:W-:Y:S01]  /*0320*/  IADD3 R11, PT, PT, R8, 0x1, RZ ;  /* 0x00000001080b7810 */ /* 0x001fe20007ffe0ff */
[----:B-1----:R-:W-:Y:S01]  /*0330*/  VIADD R13, R4, 0x1 ;  /* 0x00000001040d7836 */ /* 0x002fe20000000000 */
[----:B------:R-:W-:Y:S01]  /*0340*/  IADD3 R7, PT, PT, R7, 0x1, RZ ;  /* 0x0000000107077810 */ /* 0x000fe20007ffe0ff */
[----:B--2---:R-:W-:Y:S01]  /*0350*/  VIADD R15, R6, 0x1 ;  /* 0x00000001060f7836 */ /* 0x004fe20000000000 */
[----:B------:R-:W-:Y:S01]  /*0360*/  IADD3 R5, PT, PT, R5, 0x1, RZ ;  /* 0x0000000105057810 */ /* 0x000fe20007ffe0ff */
[----:B------:R-:W-:Y:S04]  /*0370*/  STG.E desc[UR10][R2.64+-0x10], R17 ;  /* 0xfffff01102007986 */ /* 0x000fe8000c10190a */
        /* <DEDUP_REMOVED lines=9> */
[----:B------:R-:W-:Y:S01]  /*0410*/  STG.E desc[UR10][R2.64+0x1c], R5 ;  /* 0x00001c0502007986 */ /* 0x000fe2000c10190a */
[----:B------:R-:W-:Y:S01]  /*0420*/  VIADD R9, R9, 0x1 ;  /* 0x0000000109097836 */ /* 0x000fe20000000000 */
[----:B------:R-:W-:-:S04]  /*0430*/  IADD3 R4, P0, PT, R2, 0x40, RZ ;  /* 0x0000004002047810 */ /* 0x000fc80007f1e0ff */
[----:B------:R0:W-:Y:S02]  /*0440*/  STG.E desc[UR10][R2.64+-0x20], R9 ;  /* 0xffffe00902007986 */ /* 0x0001e4000c10190a */
[----:B0-----:R-:W-:-:S05]  /*0450*/  VIADD R9, R20, 0x1 ;  /* 0x0000000114097836 */ /* 0x001fca0000000000 */
[----:B------:R0:W-:Y:S02]  /*0460*/  STG.E desc[UR10][R2.64+-0x8], R9 ;  /* 0xfffff80902007986 */ /* 0x0001e4000c10190a */
[----:B0-----:R-:W-:Y:S01]  /*0470*/  IMAD.X R9, RZ, RZ, R3, P0 ;  /* 0x000000ffff097224 */ /* 0x001fe200000e0603 */
[----:B------:R-:W-:Y:S06]  /*0480*/  BRA.U UP1, `(.L_x_2) ;  /* 0xfffffffd01247547 */ /* 0x000fec000b83ffff */
.L_x_1:
[----:B------:R-:W-:Y:S05]  /*0490*/  BRA.U !UP0, `(.L_x_0) ;  /* 0x00000005080c7547 */ /* 0x000fea000b800000 */
[----:B------:R-:W-:Y:S02]  /*04a0*/  UISETP.GE.U32.AND UP0, UPT, UR7, 0x8, UPT ;  /* 0x000000080700788c */ /* 0x000fe4000bf06070 */
[----:B------:R-:W-:-:S04]  /*04b0*/  ULOP3.LUT UR5, UR6, 0x7, URZ, 0xc0, !UPT ;  /* 0x0000000706057892 */ /* 0x000fc8000f8ec0ff */
[----:B------:R-:W-:-:S03]  /*04c0*/  UISETP.NE.AND UP1, UPT, UR5, URZ, UPT ;  /* 0x000000ff0500728c */ /* 0x000fc6000bf25270 */
[----:B------:R-:W-:Y:S08]  /*04d0*/  BRA.U !UP0, `(.L_x_3) ;  /* 0x00000001086c7547 */ /* 0x000ff0000b800000 */
[----:B------:R-:W1:Y:S02]  /*04e0*/  LDC.64 R2, c[0x0][0x380] ;  /* 0x0000e000ff027b82 */ /* 0x000e640000000a00 */
[----:B-1----:R-:W-:-:S05]  /*04f0*/  IMAD.WIDE.U32 R2, R0, 0x4, R2 ;  /* 0x0000000400027825 */ /* 0x002fca00078e0002 */
[----:B0-----:R-:W2:Y:S04]  /*0500*/  LDG.E R4, desc[UR10][R2.64] ;  /* 0x0000000a02047981 */ /* 0x001ea8000c1e1900 */
[----:B------:R-:W3:Y:S04]  /*0510*/  LDG.E R6, desc[UR10][R2.64+0x4] ;  /* 0x0000040a02067981 */ /* 0x000ee8000c1e1900 */
[----:B------:R-:W4:Y:S04]  /*0520*/  LDG.E R8, desc[UR10][R2.64+0x8] ;  /* 0x0000080a02087981 */ /* 0x000f28000c1e1900 */
[----:B------:R-:W5:Y:S04]  /*0530*/  LDG.E R10, desc[UR10][R2.64+0xc] ;  /* 0x00000c0a020a7981 */ /* 0x000f68000c1e1900 */
[----:B------:R-:W5:Y:S04]  /*0540*/  LDG.E R12, desc[UR10][R2.64+0x10] ;  /* 0x0000100a020c7981 */ /* 0x000f68000c1e1900 */
[----:B------:R-:W5:Y:S04]  /*0550*/  LDG.E R14, desc[UR10][R2.64+0x14] ;  /* 0x0000140a020e7981 */ /* 0x000f68000c1e1900 */
[----:B------:R-:W5:Y:S04]  /*0560*/  LDG.E R16, desc[UR10][R2.64+0x18] ;  /* 0x0000180a02107981 */ /* 0x000f68000c1e1900 */
[----:B------:R-:W5:Y:S01]  /*0570*/  LDG.E R18, desc[UR10][R2.64+0x1c] ;  /* 0x00001c0a02127981 */ /* 0x000f62000c1e1900 */
[----:B------:R-:W-:-:S02]  /*0580*/  IADD3 R0, PT, PT, R0, 0x8, RZ ;  /* 0x0000000800007810 */ /* 0x000fc40007ffe0ff */
[----:B--2---:R-:W-:Y:S01]  /*0590*/  IADD3 R5, PT, PT, R4, 0x1, RZ ;  /* 0x0000000104057810 */ /* 0x004fe20007ffe0ff */
[----:B---3--:R-:W-:-:S04]  /*05a0*/  VIADD R7, R6, 0x1 ;  /* 0x0000000106077836 */ /* 0x008fc80000000000 */
[----:B------:R1:W-:Y:S01]  /*05b0*/  STG.E desc[UR10][R2.64], R5 ;  /* 0x0000000502007986 */ /* 0x0003e2000c10190a */
[----:B----4-:R-:W-:-:S03]  /*05c0*/  IADD3 R9, PT, PT, R8, 0x1, RZ ;  /* 0x0000000108097810 */ /* 0x010fc60007ffe0ff */
[----:B------:R1:W-:Y:S01]  /*05d0*/  STG.E desc[UR10][R2.64+0x4], R7 ;  /* 0x0000040702007986 */ /* 0x0003e2000c10190a */
[----:B-----5:R-:W-:-:S03]  /*05e0*/  VIADD R11, R10, 0x1 ;  /* 0x000000010a0b7836 */ /* 0x020fc60000000000 */
[----:B------:R1:W-:Y:S01]  /*05f0*/  STG.E desc[UR10][R2.64+0x8], R9 ;  /* 0x0000080902007986 */ /* 0x0003e2000c10190a */
[----:B------:R-:W-:-:S03]  /*0600*/  IADD3 R13, PT, PT, R12, 0x1, RZ ;  /* 0x000000010c0d7810 */ /* 0x000fc60007ffe0ff */
[----:B------:R1:W-:Y:S01]  /*0610*/  STG.E desc[UR10][R2.64+0xc], R11 ;  /* 0x00000c0b02007986 */ /* 0x0003e2000c10190a */
[----:B------:R-:W-:-:S03]  /*0620*/  VIADD R15, R14, 0x1 ;  /* 0x000000010e0f7836 */ /* 0x000fc60000000000 */
[----:B------:R1:W-:Y:S01]  /*0630*/  STG.E desc[UR10][R2.64+0x10], R13 ;  /* 0x0000100d02007986 */ /* 0x0003e2000c10190a */
[----:B------:R-:W-:-:S03]  /*0640*/  IADD3 R17, PT, PT, R16, 0x1, RZ ;  /* 0x0000000110117810 */ /* 0x000fc60007ffe0ff */
[----:B------:R1:W-:Y:S01]  /*0650*/  STG.E desc[UR10][R2.64+0x14], R15 ;  /* 0x0000140f02007986 */ /* 0x0003e2000c10190a */
[----:B------:R-:W-:-:S03]  /*0660*/  VIADD R19, R18, 0x1 ;  /* 0x0000000112137836 */ /* 0x000fc60000000000 */
[----:B------:R1:W-:Y:S04]  /*0670*/  STG.E desc[UR10][R2.64+0x18], R17 ;  /* 0x0000181102007986 */ /* 0x0003e8000c10190a */
[----:B------:R1:W-:Y:S02]  /*0680*/  STG.E desc[UR10][R2.64+0x1c], R19 ;  /* 0x00001c1302007986 */ /* 0x0003e4000c10190a */
.L_x_3:
[----:B------:R-:W-:Y:S05]  /*0690*/  BRA.U !UP1, `(.L_x_0) ;  /* 0x00000001098c7547 */ /* 0x000fea000b800000 */
[----:B------:R-:W-:Y:S02]  /*06a0*/  UISETP.GE.U32.AND UP0, UPT, UR5, 0x4, UPT ;  /* 0x000000040500788c */ /* 0x000fe4000bf06070 */
[----:B------:R-:W-:-:S04]  /*06b0*/  ULOP3.LUT UR4, UR6, 0x3, URZ, 0xc0, !UPT ;  /* 0x0000000306047892 */ /* 0x000fc8000f8ec0ff */
[----:B------:R-:W-:-:S03]  /*06c0*/  UISETP.NE.AND UP1, UPT, UR4, URZ, UPT ;  /* 0x000000ff0400728c */ /* 0x000fc6000bf25270 */
[----:B------:R-:W-:Y:S08]  /*06d0*/  BRA.U !UP0, `(.L_x_4) ;  /* 0x00000001083c7547 */ /* 0x000ff0000b800000 */
[----:B-1----:R-:W1:Y:S02]  /*06e0*/  LDC.64 R2, c[0x0][0x380] ;  /* 0x0000e000ff027b82 */ /* 0x002e640000000a00 */
[----:B-1----:R-:W-:-:S05]  /*06f0*/  IMAD.WIDE.U32 R2, R0, 0x4, R2 ;  /* 0x0000000400027825 */ /* 0x002fca00078e0002 */
[----:B0-----:R-:W2:Y:S04]  /*0700*/  LDG.E R4, desc[UR10][R2.64] ;  /* 0x0000000a02047981 */ /* 0x001ea8000c1e1900 */
[----:B------:R-:W3:Y:S04]  /*0710*/  LDG.E R6, desc[UR10][R2.64+0x4] ;  /* 0x0000040a02067981 */ /* 0x000ee8000c1e1900 */
[----:B------:R-:W4:Y:S04]  /*0720*/  LDG.E R8, desc[UR10][R2.64+0x8] ;  /* 0x0000080a02087981 */ /* 0x000f28000c1e1900 */
[----:B------:R-:W5:Y:S01]  /*0730*/  LDG.E R10, desc[UR10][R2.64+0xc] ;  /* 0x00000c0a020a7981 */ /* 0x000f62000c1e1900 */
[----:B------:R-:W-:-:S02]  /*0740*/  VIADD R0, R0, 0x4 ;  /* 0x0000000400007836 */ /* 0x000fc40000000000 */
[----:B--2---:R-:W-:Y:S01]  /*0750*/  VIADD R5, R4, 0x1 ;  /* 0x0000000104057836 */ /* 0x004fe20000000000 */
[----:B---3--:R-:W-:-:S04]  /*0760*/  IADD3 R7, PT, PT, R6, 0x1, RZ ;  /* 0x0000000106077810 */ /* 0x008fc80007ffe0ff */
[----:B------:R2:W-:Y:S01]  /*0770*/  STG.E desc[UR10][R2.64], R5 ;  /* 0x0000000502007986 */ /* 0x0005e2000c10190a */
[----:B----4-:R-:W-:-:S03]  /*0780*/  VIADD R9, R8, 0x1 ;  /* 0x0000000108097836 */ /* 0x010fc60000000000 */
[----:B------:R2:W-:Y:S01]  /*0790*/  STG.E desc[UR10][R2.64+0x4], R7 ;  /* 0x0000040702007986 */ /* 0x0005e2000c10190a */
[----:B-----5:R-:W-:-:S03]  /*07a0*/  IADD3 R11, PT, PT, R10, 0x1, RZ ;  /* 0x000000010a0b7810 */ /* 0x020fc60007ffe0ff */
[----:B------:R2:W-:Y:S04]  /*07b0*/  STG.E desc[UR10][R2.64+0x8], R9 ;  /* 0x0000080902007986 */ /* 0x0005e8000c10190a */
[----:B------:R2:W-:Y:S02]  /*07c0*/  STG.E desc[UR10][R2.64+0xc], R11 ;  /* 0x00000c0b02007986 */ /* 0x0005e4000c10190a */
.L_x_4:
[----:B------:R-:W-:Y:S05]  /*07d0*/  BRA.U !UP1, `(.L_x_0) ;  /* 0x00000001093c7547 */ /* 0x000fea000b800000 */
[----:B-12---:R-:W1:Y:S01]  /*07e0*/  LDC.64 R2, c[0x0][0x380] ;  /* 0x0000e000ff027b82 */ /* 0x006e620000000a00 */
[----:B------:R-:W-:Y:S01]  /*07f0*/  UIADD3 UR4, UPT, UPT, -UR4, URZ, URZ ;  /* 0x000000ff04047290 */ /* 0x000fe2000fffe1ff */
[----:B-1----:R-:W-:-:S04]  /*0800*/  IMAD.WIDE.U32 R2, R0, 0x4, R2 ;  /* 0x0000000400027825 */ /* 0x002fc800078e0002 */
[----:B------:R-:W-:Y:S01]  /*0810*/  IMAD.MOV.U32 R7, RZ, RZ, R3 ;  /* 0x000000ffff077224 */ /* 0x000fe200078e0003 */
[----:B------:R-:W-:-:S07]  /*0820*/  MOV R0, R2 ;  /* 0x0000000200007202 */ /* 0x000fce0000000f00 */
.L_x_5:
[----:B---3--:R-:W-:Y:S01]  /*0830*/  MOV R2, R0 ;  /* 0x0000000000027202 */ /* 0x008fe20000000f00 */
[----:B------:R-:W-:-:S05]  /*0840*/  IMAD.MOV.U32 R3, RZ, RZ, R7 ;  /* 0x000000ffff037224 */ /* 0x000fca00078e0007 */
[----:B0-----:R-:W2:Y:S01]  /*0850*/  LDG.E R0, desc[UR10][R2.64] ;  /* 0x0000000a02007981 */ /* 0x001ea2000c1e1900 */
[----:B------:R-:W-:-:S04]  /*0860*/  UIADD3 UR4, UPT, UPT, UR4, 0x1, URZ ;  /* 0x0000000104047890 */ /* 0x000fc8000fffe0ff */
[----:B------:R-:W-:Y:S01]  /*0870*/  UISETP.NE.AND UP0, UPT, UR4, URZ, UPT ;  /* 0x000000ff0400728c */ /* 0x000fe2000bf05270 */
[----:B--2---:R-:W-:Y:S02]  /*0880*/  IADD3 R5, PT, PT, R0, 0x1, RZ ;  /* 0x0000000100057810 */ /* 0x004fe40007ffe0ff */
[----:B------:R-:W-:-:S03]  /*0890*/  IADD3 R0, P0, PT, R2, 0x4, RZ ;  /* 0x0000000402007810 */ /* 0x000fc60007f1e0ff */
[----:B------:R3:W-:Y:S02]  /*08a0*/  STG.E desc[UR10][R2.64], R5 ;  /* 0x0000000502007986 */ /* 0x0007e4000c10190a */
[----:B------:R-:W-:Y:S01]  /*08b0*/  IMAD.X R7, RZ, RZ, R3, P0 ;  /* 0x000000ffff077224 */ /* 0x000fe200000e0603 */
[----:B------:R-:W-:Y:S07]  /*08c0*/  BRA.U UP0, `(.L_x_5) ;  /* 0xfffffffd00d87547 */ /* 0x000fee000b83ffff */
.L_x_0:
[----:B------:R-:W-:Y:S01]  /*08d0*/  NOP ;  /* 0x0000000000007918 */ /* 0x000fe20000000000 */
[----:B0-----:R-:W-:Y:S05]  /*08e0*/  EXIT ;  /* 0x000000000000794d */ /* 0x001fea0003800000 */
.L_x_6:
[----:B------:R-:W-:-:S00]  /*08f0*/  BRA `(.L_x_6) ;  /* 0xfffffffc00fc7947 */ /* 0x000fc0000383ffff */
[----:B------:R-:W-:-:S00]  /*0900*/  NOP ;  /* 0x0000000000007918 */ /* 0x000fc00000000000 */
[----:B------:R-:W-:-:S00]  /*0910*/  NOP ;  /* 0x0000000000007918 */ /* 0x000fc00000000000 */
[----:B------:R-:W-:-:S00]  /*0920*/  NOP ;  /* 0x0000000000007918 */ /* 0x000fc00000000000 */
[----:B------:R-:W-:-:S00]  /*0930*/  NOP ;  /* 0x0000000000007918 */ /* 0x000fc00000000000 */
[----:B------:R-:W-:-:S00]  /*0940*/  NOP ;  /* 0x0000000000007918 */ /* 0x000fc00000000000 */
[----:B------:R-:W-:-:S00]  /*0950*/  NOP ;  /* 0x0000000000007918 */ /* 0x000fc00000000000 */
[----:B------:R-:W-:-:S00]  /*0960*/  NOP ;  /* 0x0000000000007918 */ /* 0x000fc00000000000 */
[----:B------:R-:W-:-:S00]  /*0970*/  NOP ;  /* 0x0000000000007918 */ /* 0x000fc00000000000 */
.L_x_7:


//--------------------- .nv.shared.reserved.0     --------------------------
	.section	.nv.shared.reserved.0,"aw",@nobits
	.weak		__nv_reservedSMEM_offset_0_alias
	.size		__nv_reservedSMEM_offset_0_alias, 0, 64
	.other		__nv_reservedSMEM_offset_0_alias,@"STO_CUDA_RESERVED_SHARED STV_DEFAULT"
__nv_reservedSMEM_offset_0_alias:
	.zero		0
	.zero		64


//--------------------- .nv.constant0._Z6simplePii --------------------------
	.section	.nv.constant0._Z6simplePii,"a",@progbits
	.sectionflags	@""
	.align	4
.nv.constant0._Z6simplePii:
	.zero		908


//--------------------- SYMBOLS --------------------------

	.type		.nv.reservedSmem.offset0,@object
	.size		.nv.reservedSmem.offset0,0x4
